.version 6.5
.target sm_30
.address_size 64

.visible .entry mov_address(
	.param .u64 input,
	.param .u64 output
)
{
    .local .b8  __local_depot0[8];
	.reg .u64   temp;

    mov.u64     temp, __local_depot0;
	ret;
}


// ===== COMPILED SASS (sm_100) =====

	.target	sm_100

	.elftype	@"ET_EXEC"


//--------------------- .note.nv.tkinfo           --------------------------
	.section	.note.nv.tkinfo,"",@"SHT_NOTE"
	.sectionflags	@"SHF_NOTE_NV_TKINFO"
	.tkinfo
        /*0018*/ 	.word	0x00000002
        /*0030*/ 	.string	""
        /*0030*/ 	.string	"ptxas"
        /*0030*/ 	.string	"Cuda compilation tools, release 13.0, V13.0.88"
        /*0030*/ 	.string	"Build cuda_13.0.r13.0/compiler.36424714_0"
        /*0030*/ 	.string	"-arch sm_100 "



//--------------------- .note.nv.cuinfo           --------------------------
	.section	.note.nv.cuinfo,"",@"SHT_NOTE"
	.sectionflags	@"SHF_NOTE_NV_CUINFO"
        /*0018*/ 	.short	0x0002
        /*001a*/ 	.short	0x001e
        /*001c*/ 	.short	0x0082
	.zero		2


//--------------------- .nv.info                  --------------------------
	.section	.nv.info,"",@"SHT_CUDA_INFO"
	.align	4


	//----- nvinfo : EIATTR_REGCOUNT
	.align		4
        /*0000*/ 	.byte	0x04, 0x2f
        /*0002*/ 	.short	(.L_1 - .L_0)
	.align		4
.L_0:
        /*0004*/ 	.word	index@(mov_address)
        /*0008*/ 	.word	0x00000004


	//----- nvinfo : EIATTR_FRAME_SIZE
	.align		4
.L_1:
        /*000c*/ 	.byte	0x04, 0x11
        /*000e*/ 	.short	(.L_3 - .L_2)
	.align		4
.L_2:
        /*0010*/ 	.word	index@(mov_address)
        /*0014*/ 	.word	0x00000008


	//----- nvinfo : EIATTR_MIN_STACK_SIZE
	.align		4
.L_3:
        /*0018*/ 	.byte	0x04, 0x12
        /*001a*/ 	.short	(.L_5 - .L_4)
	.align		4
.L_4:
        /*001c*/ 	.word	index@(mov_address)
        /*0020*/ 	.word	0x00000008
.L_5:


//--------------------- .nv.compat                --------------------------
	.section	.nv.compat,"",@"SHT_CUDA_COMPAT_INFO"
	.align	4
        /*0000*/ 	.byte	0x02, 0x09, 0x00, 0x00, 0x02, 0x02, 0x01, 0x00, 0x02, 0x05, 0x05, 0x00, 0x03, 0x07, 0x01, 0x01
        /*0010*/ 	.byte	0x02, 0x03, 0x00, 0x00, 0x02, 0x06, 0x01, 0x00, 0x04, 0x0b, 0x08, 0x00, 0x09, 0x00, 0x00, 0x00
        /*0020*/ 	.byte	0x00, 0x00, 0x00, 0x00


//--------------------- .nv.info.mov_address      --------------------------
	.section	.nv.info.mov_address,"",@"SHT_CUDA_INFO"
	.sectionflags	@""
	.align	4


	//----- nvinfo : EIATTR_CUDA_API_VERSION
	.align		4
        /*0000*/ 	.byte	0x04, 0x37
        /*0002*/ 	.short	(.L_7 - .L_6)
.L_6:
        /*0004*/ 	.word	0x00000082


	//----- nvinfo : EIATTR_KPARAM_INFO
	.align		4
.L_7:
        /*0008*/ 	.byte	0x04, 0x17
        /*000a*/ 	.short	(.L_9 - .L_8)
.L_8:
        /*000c*/ 	.word	0x00000000
        /*0010*/ 	.short	0x0001
        /*0012*/ 	.short	0x0008
        /*0014*/ 	.byte	0x00, 0xf0, 0x21, 0x00


	//----- nvinfo : EIATTR_KPARAM_INFO
	.align		4
.L_9:
        /*0018*/ 	.byte	0x04, 0x17
        /*001a*/ 	.short	(.L_11 - .L_10)
.L_10:
        /*001c*/ 	.word	0x00000000
        /*0020*/ 	.short	0x0000
        /*0022*/ 	.short	0x0000
        /*0024*/ 	.byte	0x00, 0xf0, 0x21, 0x00


	//----- nvinfo : EIATTR_SPARSE_MMA_MASK
	.align		4
.L_11:
        /*0028*/ 	.byte	0x03, 0x50
        /*002a*/ 	.short	0x0000


	//----- nvinfo : EIATTR_MAXREG_COUNT
	.align		4
        /*002c*/ 	.byte	0x03, 0x1b
        /*002e*/ 	.short	0x00ff


	//----- nvinfo : EIATTR_MERCURY_ISA_VERSION
	.align		4
        /*0030*/ 	.byte	0x03, 0x5f
        /*0032*/ 	.short	0x0101


	//----- nvinfo : EIATTR_VRC_CTA_INIT_COUNT
	.align		4
        /*0034*/ 	.byte	0x02, 0x4a
	.zero		1
	.zero		1


	//----- nvinfo : EIATTR_EXIT_INSTR_OFFSETS
	.align		4
        /*0038*/ 	.byte	0x04, 0x1c
        /*003a*/ 	.short	(.L_13 - .L_12)


	//   ....[0]....
.L_12:
        /*003c*/ 	.word	0x00000020


	//----- nvinfo : EIATTR_CBANK_PARAM_SIZE
	.align		4
.L_13:
        /*0040*/ 	.byte	0x03, 0x19
        /*0042*/ 	.short	0x0010


	//----- nvinfo : EIATTR_PARAM_CBANK
	.align		4
        /*0044*/ 	.byte	0x04, 0x0a
        /*0046*/ 	.short	(.L_15 - .L_14)
	.align		4
.L_14:
        /*0048*/ 	.word	index@(.nv.constant0.mov_address)
        /*004c*/ 	.short	0x0380
        /*004e*/ 	.short	0x0010


	//----- nvinfo : EIATTR_SW_WAR
	.align		4
.L_15:
        /*0050*/ 	.byte	0x04, 0x36
        /*0052*/ 	.short	(.L_17 - .L_16)
.L_16:
        /*0054*/ 	.word	0x00000008
.L_17:


//--------------------- .nv.callgraph             --------------------------
	.section	.nv.callgraph,"",@"SHT_CUDA_CALLGRAPH"
	.align	4
	.sectionentsize	8
	.align		4
        /*0000*/ 	.word	0x00000000
	.align		4
        /*0004*/ 	.word	0xffffffff
	.align		4
        /*0008*/ 	.word	0x00000000
	.align		4
        /*000c*/ 	.word	0xfffffffe
	.align		4
        /*0010*/ 	.word	0x00000000
	.align		4
        /*0014*/ 	.word	0xfffffffd
	.align		4
        /*0018*/ 	.word	0x00000000
	.align		4
        /*001c*/ 	.word	0xfffffffc


//--------------------- .text.mov_address         --------------------------
	.section	.text.mov_address,"ax",@progbits
	.align	128
        .global         mov_address
        .type           mov_address,@function
        .size           mov_address,(.L_x_1 - mov_address)
        .other          mov_address,@"STO_CUDA_ENTRY STV_DEFAULT"
mov_address:
.text.mov_address:
[----:B------:R-:W0:Y:S02]  /*0000*/  LDC R1, c[0x0][0x37c] ;  /* 0x0000df00ff017b82 */ /* 0x000e240000000800 */
[----:B0-----:R-:W-:Y:S01]  /*0010*/  IADD3 R1, PT, PT, R1, -0x8, RZ ;  /* 0xfffffff801017810 */ /* 0x001fe20007ffe0ff */
[----:B------:R-:W-:Y:S06]  /*0020*/  EXIT ;  /* 0x000000000000794d */ /* 0x000fec0003800000 */
.L_x_0:
[----:B------:R-:W-:-:S00]  /*0030*/  BRA `(.L_x_0) ;  /* 0xfffffffc00fc7947 */ /* 0x000fc0000383ffff */
[----:B------:R-:W-:-:S00]  /*0040*/  NOP ;  /* 0x0000000000007918 */ /* 0x000fc00000000000 */
        /* <DEDUP_REMOVED lines=11> */
.L_x_1:


//--------------------- .nv.shared.reserved.0     --------------------------
	.section	.nv.shared.reserved.0,"aw",@nobits
	.weak		__nv_reservedSMEM_offset_0_alias
	.size		__nv_reservedSMEM_offset_0_alias, 0, 64
	.other		__nv_reservedSMEM_offset_0_alias,@"STO_CUDA_RESERVED_SHARED STV_DEFAULT"
__nv_reservedSMEM_offset_0_alias:
	.zero		0
	.zero		64


//--------------------- .nv.constant0.mov_address --------------------------
	.section	.nv.constant0.mov_address,"a",@progbits
	.sectionflags	@""
	.align	4
.nv.constant0.mov_address:
	.zero		912


//--------------------- SYMBOLS --------------------------

	.type		.nv.reservedSmem.offset0,@object
	.size		.nv.reservedSmem.offset0,0x4
